	.headerflags	@"EF_CUDA_TEXMODE_UNIFIED EF_CUDA_64BIT_ADDRESS EF_CUDA_ACCELERATORS EF_CUDA_SM90 EF_CUDA_VIRTUAL_SM(EF_CUDA_SM90)"
	.elftype	@"ET_EXEC"


//--------------------- .nv.info                  --------------------------
	.section	.nv.info,"",@"SHT_CUDA_INFO"
	.align	4


	//----- nvinfo : EIATTR_REGCOUNT
	.align		4
        /*0000*/ 	.byte	0x04, 0x2f
        /*0002*/ 	.short	(.L_3 - .L_2)
	.align		4
.L_2:
        /*0004*/ 	.word	index@(triton_poi_fused_add_convolution_div_sqrt_31)
        /*0008*/ 	.word	0x00000016


	//----- nvinfo : EIATTR_MIN_STACK_SIZE
	.align		4
.L_3:
        /*000c*/ 	.byte	0x04, 0x12
        /*000e*/ 	.short	(.L_5 - .L_4)
	.align		4
.L_4:
        /*0010*/ 	.word	index@(triton_poi_fused_add_convolution_div_sqrt_31)
        /*0014*/ 	.word	0x00000000


	//----- nvinfo : EIATTR_FRAME_SIZE
	.align		4
.L_5:
        /*0018*/ 	.byte	0x04, 0x11
        /*001a*/ 	.short	(.L_7 - .L_6)
	.align		4
.L_6:
        /*001c*/ 	.word	index@(triton_poi_fused_add_convolution_div_sqrt_31)
        /*0020*/ 	.word	0x00000000


	//----- nvinfo : EIATTR_MIN_STACK_SIZE
	.align		4
.L_7:
        /*0024*/ 	.byte	0x04, 0x12
        /*0026*/ 	.short	(.L_9 - .L_8)
	.align		4
.L_8:
        /*0028*/ 	.word	index@(triton_poi_fused_add_convolution_div_sqrt_31)
        /*002c*/ 	.word	0x00000000
.L_9:


//--------------------- .nv.info.triton_poi_fused_add_convolution_div_sqrt_31 --------------------------
	.section	.nv.info.triton_poi_fused_add_convolution_div_sqrt_31,"",@"SHT_CUDA_INFO"
	.sectionflags	@""
	.align	4


	//----- nvinfo : EIATTR_CUDA_API_VERSION
	.align		4
        /*0000*/ 	.byte	0x04, 0x37
        /*0002*/ 	.short	(.L_11 - .L_10)
.L_10:
        /*0004*/ 	.word	0x0000007c


	//----- nvinfo : EIATTR_KPARAM_INFO
	.align		4
.L_11:
        /*0008*/ 	.byte	0x04, 0x17
        /*000a*/ 	.short	(.L_13 - .L_12)
.L_12:
        /*000c*/ 	.word	0x00000000
        /*0010*/ 	.short	0x0005
        /*0012*/ 	.short	0x0024
        /*0014*/ 	.byte	0x00, 0xf0, 0x11, 0x00


	//----- nvinfo : EIATTR_KPARAM_INFO
	.align		4
.L_13:
        /*0018*/ 	.byte	0x04, 0x17
        /*001a*/ 	.short	(.L_15 - .L_14)
.L_14:
        /*001c*/ 	.word	0x00000000
        /*0020*/ 	.short	0x0004
        /*0022*/ 	.short	0x0020
        /*0024*/ 	.byte	0x00, 0xf0, 0x11, 0x00


	//----- nvinfo : EIATTR_KPARAM_INFO
	.align		4
.L_15:
        /*0028*/ 	.byte	0x04, 0x17
        /*002a*/ 	.short	(.L_17 - .L_16)
.L_16:
        /*002c*/ 	.word	0x00000000
        /*0030*/ 	.short	0x0003
        /*0032*/ 	.short	0x0018
        /*0034*/ 	.byte	0x00, 0xf4, 0x21, 0x00


	//----- nvinfo : EIATTR_KPARAM_INFO
	.align		4
.L_17:
        /*0038*/ 	.byte	0x04, 0x17
        /*003a*/ 	.short	(.L_19 - .L_18)
.L_18:
        /*003c*/ 	.word	0x00000000
        /*0040*/ 	.short	0x0002
        /*0042*/ 	.short	0x0010
        /*0044*/ 	.byte	0x00, 0xf4, 0x21, 0x00


	//----- nvinfo : EIATTR_KPARAM_INFO
	.align		4
.L_19:
        /*0048*/ 	.byte	0x04, 0x17
        /*004a*/ 	.short	(.L_21 - .L_20)
.L_20:
        /*004c*/ 	.word	0x00000000
        /*0050*/ 	.short	0x0001
        /*0052*/ 	.short	0x0008
        /*0054*/ 	.byte	0x00, 0xf4, 0x21, 0x00


	//----- nvinfo : EIATTR_KPARAM_INFO
	.align		4
.L_21:
        /*0058*/ 	.byte	0x04, 0x17
        /*005a*/ 	.short	(.L_23 - .L_22)
.L_22:
        /*005c*/ 	.word	0x00000000
        /*0060*/ 	.short	0x0000
        /*0062*/ 	.short	0x0000
        /*0064*/ 	.byte	0x00, 0xf4, 0x21, 0x00


	//----- nvinfo : EIATTR_SPARSE_MMA_MASK
	.align		4
.L_23:
        /*0068*/ 	.byte	0x03, 0x50
        /*006a*/ 	.short	0x0000


	//----- nvinfo : EIATTR_MAXREG_COUNT
	.align		4
        /*006c*/ 	.byte	0x03, 0x1b
        /*006e*/ 	.short	0x00ff


	//----- nvinfo : EIATTR_EXIT_INSTR_OFFSETS
	.align		4
        /*0070*/ 	.byte	0x04, 0x1c
        /*0072*/ 	.short	(.L_25 - .L_24)


	//   ....[0]....
.L_24:
        /*0074*/ 	.word	0x00000420


	//   ....[1]....
        /*0078*/ 	.word	0x000004e0


	//----- nvinfo : EIATTR_REQNTID
	.align		4
.L_25:
        /*007c*/ 	.byte	0x04, 0x10
        /*007e*/ 	.short	(.L_27 - .L_26)
.L_26:
        /*0080*/ 	.word	0x00000080
        /*0084*/ 	.word	0x00000001
        /*0088*/ 	.word	0x00000001


	//----- nvinfo : EIATTR_CBANK_PARAM_SIZE
	.align		4
.L_27:
        /*008c*/ 	.byte	0x03, 0x19
        /*008e*/ 	.short	0x0028


	//----- nvinfo : EIATTR_PARAM_CBANK
	.align		4
        /*0090*/ 	.byte	0x04, 0x0a
        /*0092*/ 	.short	(.L_29 - .L_28)
	.align		4
.L_28:
        /*0094*/ 	.word	index@(.nv.constant0.triton_poi_fused_add_convolution_div_sqrt_31)
        /*0098*/ 	.short	0x0210
        /*009a*/ 	.short	0x0028


	//----- nvinfo : EIATTR_SW_WAR
	.align		4
.L_29:
        /*009c*/ 	.byte	0x04, 0x36
        /*009e*/ 	.short	(.L_31 - .L_30)
.L_30:
        /*00a0*/ 	.word	0x00000008
.L_31:


//--------------------- .nv.callgraph             --------------------------
	.section	.nv.callgraph,"",@"SHT_CUDA_CALLGRAPH"
	.align	4
	.sectionentsize	8
	.align		4
        /*0000*/ 	.word	0x00000000
	.align		4
        /*0004*/ 	.word	0xffffffff
	.align		4
        /*0008*/ 	.word	0x00000000
	.align		4
        /*000c*/ 	.word	0xfffffffe
	.align		4
        /*0010*/ 	.word	0x00000000
	.align		4
        /*0014*/ 	.word	0xfffffffd
	.align		4
        /*0018*/ 	.word	0x00000000
	.align		4
        /*001c*/ 	.word	0xfffffffc


//--------------------- .nv.constant4             --------------------------
	.section	.nv.constant4,"a",@progbits
	.align	8
	.align		8
.nv.constant4:
        /*0000*/ 	.dword	_$_str
	.align		8
        /*0008*/ 	.dword	_$_str_$_2


//--------------------- .text.triton_poi_fused_add_convolution_div_sqrt_31 --------------------------
	.section	.text.triton_poi_fused_add_convolution_div_sqrt_31,"ax",@progbits
	.sectionflags	@"SHF_BARRIERS=1"
	.align	128
        .global         triton_poi_fused_add_convolution_div_sqrt_31
        .type           triton_poi_fused_add_convolution_div_sqrt_31,@function
        .size           triton_poi_fused_add_convolution_div_sqrt_31,(.L_x_1 - triton_poi_fused_add_convolution_div_sqrt_31)
        .other          triton_poi_fused_add_convolution_div_sqrt_31,@"STO_CUDA_ENTRY STV_DEFAULT"
triton_poi_fused_add_convolution_div_sqrt_31:
.text.triton_poi_fused_add_convolution_div_sqrt_31:
[----:B------:R-:W0:Y:S01]  /*0000*/  LDC R1, c[0x0][0x28] ;  /* 0x00000a00ff017b82 */ /* 0x000e220000000800 */
[----:B------:R-:W1:Y:S07]  /*0010*/  S2R R4, SR_TID.X ;  /* 0x0000000000047919 */ /* 0x000e6e0000002100 */
[----:B------:R-:W2:Y:S01]  /*0020*/  LDC.64 R8, c[0x0][0x218] ;  /* 0x00008600ff087b82 */ /* 0x000ea20000000a00 */
[----:B------:R-:W-:Y:S01]  /*0030*/  HFMA2.MMA R10, -RZ, RZ, 0, 0 ;  /* 0x00000000ff0a7435 */ /* 0x000fe200000001ff */
[----:B------:R-:W3:Y:S01]  /*0040*/  S2R R3, SR_CTAID.Y ;  /* 0x0000000000037919 */ /* 0x000ee20000002600 */
[----:B------:R-:W4:Y:S01]  /*0050*/  S2R R0, SR_CTAID.X ;  /* 0x0000000000007919 */ /* 0x000f220000002500 */
[----:B------:R-:W-:Y:S01]  /*0060*/  ULDC.64 UR6, c[0x0][0x208] ;  /* 0x0000820000067ab9 */ /* 0x000fe20000000a00 */
[----:B-1----:R-:W-:-:S02]  /*0070*/  LOP3.LUT R6, R4, 0x7f, RZ, 0xc0, !PT ;  /* 0x0000007f04067812 */ /* 0x002fc400078ec0ff */
[--C-:B---3--:R-:W-:Y:S02]  /*0080*/  SHF.R.S32.HI R2, RZ, 0x17, R3.reuse ;  /* 0x00000017ff027819 */ /* 0x108fe40000011403 */
[----:B------:R-:W-:Y:S02]  /*0090*/  PRMT R13, R6, 0x6540, R3 ;  /* 0x00006540060d7816 */ /* 0x000fe40000000003 */
[----:B------:R-:W-:Y:S02]  /*00a0*/  SGXT R2, R2, 0x1 ;  /* 0x000000010202781a */ /* 0x000fe40000000200 */
[----:B------:R-:W-:Y:S02]  /*00b0*/  LOP3.LUT R11, R13, 0x80, RZ, 0xfc, !PT ;  /* 0x000000800d0b7812 */ /* 0x000fe400078efcff */
[C---:B------:R-:W-:Y:S02]  /*00c0*/  LEA.HI R5, R2.reuse, R13, RZ, 0x9 ;  /* 0x0000000d02057211 */ /* 0x040fe400078f48ff */
[----:B------:R-:W-:-:S02]  /*00d0*/  LEA.HI R7, R2, R11, RZ, 0x9 ;  /* 0x0000000b02077211 */ /* 0x000fc400078f48ff */
[----:B------:R-:W-:Y:S02]  /*00e0*/  SHF.R.S32.HI R5, RZ, 0x9, R5 ;  /* 0x00000009ff057819 */ /* 0x000fe40000011405 */
[----:B------:R-:W-:Y:S02]  /*00f0*/  SHF.R.S32.HI R7, RZ, 0x9, R7 ;  /* 0x00000009ff077819 */ /* 0x000fe40000011407 */
[----:B----4-:R-:W-:Y:S01]  /*0100*/  ISETP.GE.AND P2, PT, R0, 0x9, PT ;  /* 0x000000090000780c */ /* 0x010fe20003f46270 */
[--C-:B------:R-:W-:Y:S02]  /*0110*/  IMAD R5, R5, 0x9, R0.reuse ;  /* 0x0000000905057824 */ /* 0x100fe400078e0200 */
[----:B------:R-:W-:Y:S01]  /*0120*/  IMAD R7, R7, 0x9, R0 ;  /* 0x0000000907077824 */ /* 0x000fe200078e0200 */
[----:B------:R-:W-:Y:S01]  /*0130*/  MOV R12, RZ ;  /* 0x000000ff000c7202 */ /* 0x000fe20000000f00 */
[----:B--2---:R-:W-:-:S04]  /*0140*/  IMAD.WIDE R16, R5, 0x4, R8 ;  /* 0x0000000405107825 */ /* 0x004fc800078e0208 */
[----:B------:R-:W-:Y:S02]  /*0150*/  IMAD.WIDE R18, R7, 0x4, R8 ;  /* 0x0000000407127825 */ /* 0x000fe400078e0208 */
[----:B------:R-:W1:Y:S02]  /*0160*/  LDC.64 R8, c[0x0][0x210] ;  /* 0x00008400ff087b82 */ /* 0x000e640000000a00 */
[----:B------:R-:W2:Y:S04]  /*0170*/  @!P2 LDG.E.EL R10, desc[UR6][R16.64] ;  /* 0x00000006100aa981 */ /* 0x000ea8000c2e1900 */
[----:B------:R-:W3:Y:S01]  /*0180*/  @!P2 LDG.E.EL R12, desc[UR6][R18.64] ;  /* 0x00000006120ca981 */ /* 0x000ee2000c2e1900 */
[--C-:B------:R-:W-:Y:S01]  /*0190*/  IMAD R13, R13, 0x9, R0.reuse ;  /* 0x000000090d0d7824 */ /* 0x100fe200078e0200 */
[----:B------:R-:W-:Y:S01]  /*01a0*/  HFMA2.MMA R5, -RZ, RZ, 0, 0 ;  /* 0x00000000ff057435 */ /* 0x000fe200000001ff */
[----:B------:R-:W-:-:S02]  /*01b0*/  IMAD R11, R11, 0x9, R0 ;  /* 0x000000090b0b7824 */ /* 0x000fc400078e0200 */
[----:B------:R-:W-:Y:S02]  /*01c0*/  IMAD.MOV.U32 R7, RZ, RZ, RZ ;  /* 0x000000ffff077224 */ /* 0x000fe400078e00ff */
[----:B-1----:R-:W-:-:S04]  /*01d0*/  IMAD.WIDE R14, R13, 0x4, R8 ;  /* 0x000000040d0e7825 */ /* 0x002fc800078e0208 */
[----:B------:R-:W-:Y:S01]  /*01e0*/  IMAD.WIDE R8, R11, 0x4, R8 ;  /* 0x000000040b087825 */ /* 0x000fe200078e0208 */
[----:B------:R-:W4:Y:S04]  /*01f0*/  @!P2 LDG.E.EL R7, desc[UR6][R14.64] ;  /* 0x000000060e07a981 */ /* 0x000f28000c2e1900 */
[----:B------:R1:W5:Y:S01]  /*0200*/  @!P2 LDG.E.EL R5, desc[UR6][R8.64] ;  /* 0x000000060805a981 */ /* 0x000362000c2e1900 */
[----:B------:R-:W1:Y:S01]  /*0210*/  S2UR UR5, SR_CgaCtaId ;  /* 0x00000000000579c3 */ /* 0x000e620000008800 */
[----:B------:R-:W-:Y:S01]  /*0220*/  UMOV UR4, 0x400 ;  /* 0x0000040000047882 */ /* 0x000fe20000000000 */
[----:B------:R-:W-:-:S05]  /*0230*/  IMAD.SHL.U32 R4, R4, 0x2, RZ ;  /* 0x0000000204047824 */ /* 0x000fca00078e00ff */
[----:B------:R-:W-:Y:S01]  /*0240*/  LOP3.LUT R4, R4, 0xfe, RZ, 0xc0, !PT ;  /* 0x000000fe04047812 */ /* 0x000fe200078ec0ff */
[----:B-1----:R-:W1:Y:S01]  /*0250*/  LDC.64 R8, c[0x0][0x220] ;  /* 0x00008800ff087b82 */ /* 0x002e620000000a00 */
[----:B0-----:R-:W-:-:S06]  /*0260*/  UPRMT UR4, UR5, 0x654, UR4 ;  /* 0x0000065405047896 */ /* 0x001fcc0008000004 */
[----:B------:R-:W-:Y:S01]  /*0270*/  LEA R6, R6, UR4, 0x2 ;  /* 0x0000000406067c11 */ /* 0x000fe2000f8e10ff */
[----:B--2---:R-:W-:Y:S01]  /*0280*/  FADD R10, R10, 9.9999997171806853657e-10 ;  /* 0x3089705f0a0a7421 */ /* 0x004fe20000000000 */
[----:B---3--:R-:W-:-:S05]  /*0290*/  FADD R12, R12, 9.9999997171806853657e-10 ;  /* 0x3089705f0c0c7421 */ /* 0x008fca0000000000 */
[----:B------:R-:W0:Y:S08]  /*02a0*/  MUFU.SQRT R10, R10 ;  /* 0x0000000a000a7308 */ /* 0x000e300000002000 */
[----:B------:R-:W2:Y:S01]  /*02b0*/  MUFU.SQRT R12, R12 ;  /* 0x0000000c000c7308 */ /* 0x000ea20000002000 */
[----:B0-----:R-:W-:-:S05]  /*02c0*/  FADD R16, R10, 1.00000001335143196e-10 ;  /* 0x2edbe6ff0a107421 */ /* 0x001fca0000000000 */
[----:B------:R-:W-:Y:S01]  /*02d0*/  FSETP.GT.AND P0, PT, R16, 8.50705917302346158658e+37, PT ;  /* 0x7e8000001000780b */ /* 0x000fe20003f04000 */
[----:B----4-:R-:W-:Y:S01]  /*02e0*/  FMUL R10, R7, 0.25 ;  /* 0x3e800000070a7820 */ /* 0x010fe20000400000 */
[----:B------:R0:W-:Y:S01]  /*02f0*/  STS [R6], R7 ;  /* 0x0000000706007388 */ /* 0x0001e20000000800 */
[----:B--2---:R-:W-:Y:S01]  /*0300*/  FADD R17, R12, 1.00000001335143196e-10 ;  /* 0x2edbe6ff0c117421 */ /* 0x004fe20000000000 */
[----:B-----5:R-:W-:Y:S02]  /*0310*/  FMUL R12, R5, 0.25 ;  /* 0x3e800000050c7820 */ /* 0x020fe40000400000 */
[----:B------:R-:W-:Y:S01]  /*0320*/  FSEL R15, R10, R7, P0 ;  /* 0x000000070a0f7208 */ /* 0x000fe20000000000 */
[----:B------:R0:W-:Y:S01]  /*0330*/  STS [R6+0x200], R5 ;  /* 0x0002000506007388 */ /* 0x0001e20000000800 */
[----:B------:R-:W-:Y:S02]  /*0340*/  FSETP.GT.AND P1, PT, R17, 8.50705917302346158658e+37, PT ;  /* 0x7e8000001100780b */ /* 0x000fe40003f24000 */
[----:B------:R-:W-:-:S02]  /*0350*/  LEA R10, R4, UR4, 0x2 ;  /* 0x00000004040a7c11 */ /* 0x000fc4000f8e10ff */
[----:B------:R-:W-:Y:S01]  /*0360*/  FSEL R12, R12, R5, P1 ;  /* 0x000000050c0c7208 */ /* 0x000fe20000800000 */
[----:B------:R-:W-:-:S06]  /*0370*/  @P0 FMUL R16, R16, 0.25 ;  /* 0x3e80000010100820 */ /* 0x000fcc0000400000 */
[----:B------:R-:W2:Y:S02]  /*0380*/  MUFU.RCP R16, R16 ;  /* 0x0000001000107308 */ /* 0x000ea40000001000 */
[----:B------:R-:W-:-:S06]  /*0390*/  @P1 FMUL R17, R17, 0.25 ;  /* 0x3e80000011111820 */ /* 0x000fcc0000400000 */
[----:B------:R-:W3:Y:S01]  /*03a0*/  MUFU.RCP R17, R17 ;  /* 0x0000001100117308 */ /* 0x000ee20000001000 */
[----:B--2---:R-:W-:Y:S01]  /*03b0*/  FMUL R15, R16, R15 ;  /* 0x0000000f100f7220 */ /* 0x004fe20000400000 */
[----:B---3--:R-:W-:Y:S01]  /*03c0*/  FMUL R19, R17, R12 ;  /* 0x0000000c11137220 */ /* 0x008fe20000400000 */
[----:B-1----:R-:W-:-:S04]  /*03d0*/  IMAD.WIDE R12, R13, 0x4, R8 ;  /* 0x000000040d0c7825 */ /* 0x002fc800078e0208 */
[----:B------:R-:W-:Y:S01]  /*03e0*/  IMAD.WIDE R8, R11, 0x4, R8 ;  /* 0x000000040b087825 */ /* 0x000fe200078e0208 */
[----:B------:R0:W-:Y:S04]  /*03f0*/  @!P2 STG.E desc[UR6][R12.64], R15 ;  /* 0x0000000f0c00a986 */ /* 0x0001e8000c101906 */
[----:B------:R0:W-:Y:S01]  /*0400*/  @!P2 STG.E desc[UR6][R8.64], R19 ;  /* 0x000000130800a986 */ /* 0x0001e2000c101906 */
[----:B------:R-:W-:Y:S06]  /*0410*/  BAR.SYNC.DEFER_BLOCKING 0x0 ;  /* 0x0000000000007b1d */ /* 0x000fec0000010000 */
[----:B0-----:R-:W-:Y:S05]  /*0420*/  @P2 EXIT ;  /* 0x000000000000294d */ /* 0x001fea0003800000 */
[----:B------:R-:W0:Y:S01]  /*0430*/  LDS.64 R10, [R10] ;  /* 0x000000000a0a7984 */ /* 0x000e220000000a00 */
[----:B------:R-:W-:Y:S02]  /*0440*/  PRMT R3, R4, 0x6540, R3 ;  /* 0x0000654004037816 */ /* 0x000fe40000000003 */
[----:B------:R-:W1:Y:S02]  /*0450*/  LDC.64 R4, c[0x0][0x228] ;  /* 0x00008a00ff047b82 */ /* 0x000e640000000a00 */
[----:B------:R-:W-:-:S04]  /*0460*/  LEA.HI R2, R2, R3, RZ, 0x9 ;  /* 0x0000000302027211 */ /* 0x000fc800078f48ff */
[----:B------:R-:W-:Y:S02]  /*0470*/  LOP3.LUT R6, R2, 0xfffffe00, RZ, 0xc0, !PT ;  /* 0xfffffe0002067812 */ /* 0x000fe400078ec0ff */
[----:B------:R-:W-:Y:S02]  /*0480*/  SHF.R.S32.HI R2, RZ, 0x9, R2 ;  /* 0x00000009ff027819 */ /* 0x000fe40000011402 */
[----:B------:R-:W-:-:S05]  /*0490*/  IADD3 R3, R3, -R6, RZ ;  /* 0x8000000603037210 */ /* 0x000fca0007ffe0ff */
[----:B------:R-:W-:-:S04]  /*04a0*/  IMAD R3, R0, 0x200, R3 ;  /* 0x0000020000037824 */ /* 0x000fc800078e0203 */
[----:B------:R-:W-:-:S04]  /*04b0*/  IMAD R3, R2, 0x1200, R3 ;  /* 0x0000120002037824 */ /* 0x000fc800078e0203 */
[----:B-1----:R-:W-:-:S05]  /*04c0*/  IMAD.WIDE R2, R3, 0x4, R4 ;  /* 0x0000000403027825 */ /* 0x002fca00078e0204 */
[----:B0-----:R-:W-:Y:S01]  /*04d0*/  STG.E.64 desc[UR6][R2.64], R10 ;  /* 0x0000000a02007986 */ /* 0x001fe2000c101b06 */
[----:B------:R-:W-:Y:S05]  /*04e0*/  EXIT ;  /* 0x000000000000794d */ /* 0x000fea0003800000 */
.L_x_0:
[----:B------:R-:W-:-:S00]  /*04f0*/  BRA `(.L_x_0) ;  /* 0xfffffffc00fc7947 */ /* 0x000fc0000383ffff */
[----:B------:R-:W-:-:S00]  /*0500*/  NOP ;  /* 0x0000000000007918 */ /* 0x000fc00000000000 */
[----:B------:R-:W-:-:S00]  /*0510*/  NOP ;  /* 0x0000000000007918 */ /* 0x000fc00000000000 */
[----:B------:R-:W-:-:S00]  /*0520*/  NOP ;  /* 0x0000000000007918 */ /* 0x000fc00000000000 */
[----:B------:R-:W-:-:S00]  /*0530*/  NOP ;  /* 0x0000000000007918 */ /* 0x000fc00000000000 */
[----:B------:R-:W-:-:S00]  /*0540*/  NOP ;  /* 0x0000000000007918 */ /* 0x000fc00000000000 */
[----:B------:R-:W-:-:S00]  /*0550*/  NOP ;  /* 0x0000000000007918 */ /* 0x000fc00000000000 */
[----:B------:R-:W-:-:S00]  /*0560*/  NOP ;  /* 0x0000000000007918 */ /* 0x000fc00000000000 */
[----:B------:R-:W-:-:S00]  /*0570*/  NOP ;  /* 0x0000000000007918 */ /* 0x000fc00000000000 */
.L_x_1:


//--------------------- .nv.global.init           --------------------------
	.section	.nv.global.init,"aw",@progbits
.nv.global.init:
	.type		_$_str,@object
	.size		_$_str,(_$_str_$_2 - _$_str)
_$_str:
        /*0000*/ 	.byte	0x5f, 0x5f, 0x43, 0x55, 0x44, 0x41, 0x5f, 0x46, 0x54, 0x5a, 0x00
	.type		_$_str_$_2,@object
	.size		_$_str_$_2,(.L_1 - _$_str_$_2)
_$_str_$_2:
        /*000b*/ 	.byte	0x5f, 0x5f, 0x43, 0x55, 0x44, 0x41, 0x5f, 0x50, 0x52, 0x45, 0x43, 0x5f, 0x53, 0x51, 0x52, 0x54
        /*001b*/ 	.byte	0x00
.L_1:


//--------------------- .nv.shared.triton_poi_fused_add_convolution_div_sqrt_31 --------------------------
	.section	.nv.shared.triton_poi_fused_add_convolution_div_sqrt_31,"aw",@nobits
	.sectionflags	@""
	.align	16
	.zero		1024


//--------------------- .nv.constant0.triton_poi_fused_add_convolution_div_sqrt_31 --------------------------
	.section	.nv.constant0.triton_poi_fused_add_convolution_div_sqrt_31,"a",@progbits
	.sectionflags	@""
	.align	4
.nv.constant0.triton_poi_fused_add_convolution_div_sqrt_31:
	.zero		568
